//
// Generated by NVIDIA NVVM Compiler
//
// Compiler Build ID: CL-36424714
// Cuda compilation tools, release 13.0, V13.0.88
// Based on NVVM 20.0.0
//

.version 9.0
.target sm_100
.address_size 64

	// .globl	_Z7vec_addPfS_S_i
.global .align 4 .u32 _ZZ7vec_addPfS_S_iE1i;

.visible .entry _Z7vec_addPfS_S_i(
	.param .u64 .ptr .align 1 _Z7vec_addPfS_S_i_param_0,
	.param .u64 .ptr .align 1 _Z7vec_addPfS_S_i_param_1,
	.param .u64 .ptr .align 1 _Z7vec_addPfS_S_i_param_2,
	.param .u32 _Z7vec_addPfS_S_i_param_3
)
{
	.reg .pred 	%p<2>;
	.reg .b32 	%r<11>;
	.reg .b32 	%f<4>;
	.reg .b64 	%rd<11>;

	ld.param.u64 	%rd1, [_Z7vec_addPfS_S_i_param_0];
	ld.param.u64 	%rd2, [_Z7vec_addPfS_S_i_param_1];
	ld.param.u64 	%rd3, [_Z7vec_addPfS_S_i_param_2];
	ld.param.u32 	%r2, [_Z7vec_addPfS_S_i_param_3];
	ld.global.u32 	%r3, [_ZZ7vec_addPfS_S_iE1i];
	add.s32 	%r4, %r3, 1;
	st.global.u32 	[_ZZ7vec_addPfS_S_iE1i], %r4;
	mov.u32 	%r5, %ntid.x;
	mov.u32 	%r6, %ctaid.x;
	mov.u32 	%r7, %ctaid.y;
	mov.u32 	%r8, %nctaid.x;
	mad.lo.s32 	%r9, %r7, %r8, %r6;
	mov.u32 	%r10, %tid.x;
	mad.lo.s32 	%r1, %r9, %r5, %r10;
	setp.ge.s32 	%p1, %r1, %r2;
	@%p1 bra 	$L__BB0_2;
	cvta.to.global.u64 	%rd4, %rd2;
	cvta.to.global.u64 	%rd5, %rd1;
	cvta.to.global.u64 	%rd6, %rd3;
	mul.wide.s32 	%rd7, %r1, 4;
	add.s64 	%rd8, %rd4, %rd7;
	ld.global.f32 	%f1, [%rd8];
	add.s64 	%rd9, %rd5, %rd7;
	ld.global.f32 	%f2, [%rd9];
	add.f32 	%f3, %f1, %f2;
	add.s64 	%rd10, %rd6, %rd7;
	st.global.f32 	[%rd10], %f3;
$L__BB0_2:
	ret;

}


// ===== COMPILED SASS (sm_100) =====

	.target	sm_100

	.elftype	@"ET_EXEC"


//--------------------- .note.nv.tkinfo           --------------------------
	.section	.note.nv.tkinfo,"",@"SHT_NOTE"
	.sectionflags	@"SHF_NOTE_NV_TKINFO"
	.tkinfo
        /*0018*/ 	.word	0x00000002
        /*0030*/ 	.string	""
        /*0030*/ 	.string	"ptxas"
        /*0030*/ 	.string	"Cuda compilation tools, release 13.0, V13.0.88"
        /*0030*/ 	.string	"Build cuda_13.0.r13.0/compiler.36424714_0"
        /*0030*/ 	.string	"-arch sm_100 -m 64 "



//--------------------- .note.nv.cuinfo           --------------------------
	.section	.note.nv.cuinfo,"",@"SHT_NOTE"
	.sectionflags	@"SHF_NOTE_NV_CUINFO"
        /*0018*/ 	.short	0x0002
        /*001a*/ 	.short	0x0064
        /*001c*/ 	.short	0x0082
	.zero		2


//--------------------- .nv.info                  --------------------------
	.section	.nv.info,"",@"SHT_CUDA_INFO"
	.align	4


	//----- nvinfo : EIATTR_REGCOUNT
	.align		4
        /*0000*/ 	.byte	0x04, 0x2f
        /*0002*/ 	.short	(.L_2 - .L_1)
	.align		4
.L_1:
        /*0004*/ 	.word	index@(_Z7vec_addPfS_S_i)
        /*0008*/ 	.word	0x0000000c


	//----- nvinfo : EIATTR_FRAME_SIZE
	.align		4
.L_2:
        /*000c*/ 	.byte	0x04, 0x11
        /*000e*/ 	.short	(.L_4 - .L_3)
	.align		4
.L_3:
        /*0010*/ 	.word	index@(_Z7vec_addPfS_S_i)
        /*0014*/ 	.word	0x00000000


	//----- nvinfo : EIATTR_MIN_STACK_SIZE
	.align		4
.L_4:
        /*0018*/ 	.byte	0x04, 0x12
        /*001a*/ 	.short	(.L_6 - .L_5)
	.align		4
.L_5:
        /*001c*/ 	.word	index@(_Z7vec_addPfS_S_i)
        /*0020*/ 	.word	0x00000000
.L_6:


//--------------------- .nv.compat                --------------------------
	.section	.nv.compat,"",@"SHT_CUDA_COMPAT_INFO"
	.align	4
        /*0000*/ 	.byte	0x02, 0x09, 0x00, 0x00, 0x02, 0x02, 0x01, 0x00, 0x02, 0x05, 0x05, 0x00, 0x03, 0x07, 0x01, 0x01
        /*0010*/ 	.byte	0x02, 0x03, 0x00, 0x00, 0x02, 0x06, 0x01, 0x00, 0x04, 0x0b, 0x08, 0x00, 0x09, 0x00, 0x00, 0x00
        /*0020*/ 	.byte	0x00, 0x00, 0x00, 0x00


//--------------------- .nv.info._Z7vec_addPfS_S_i --------------------------
	.section	.nv.info._Z7vec_addPfS_S_i,"",@"SHT_CUDA_INFO"
	.sectionflags	@""
	.align	4


	//----- nvinfo : EIATTR_CUDA_API_VERSION
	.align		4
        /*0000*/ 	.byte	0x04, 0x37
        /*0002*/ 	.short	(.L_8 - .L_7)
.L_7:
        /*0004*/ 	.word	0x00000082


	//----- nvinfo : EIATTR_KPARAM_INFO
	.align		4
.L_8:
        /*0008*/ 	.byte	0x04, 0x17
        /*000a*/ 	.short	(.L_10 - .L_9)
.L_9:
        /*000c*/ 	.word	0x00000000
        /*0010*/ 	.short	0x0003
        /*0012*/ 	.short	0x0018
        /*0014*/ 	.byte	0x00, 0xf0, 0x11, 0x00


	//----- nvinfo : EIATTR_KPARAM_INFO
	.align		4
.L_10:
        /*0018*/ 	.byte	0x04, 0x17
        /*001a*/ 	.short	(.L_12 - .L_11)
.L_11:
        /*001c*/ 	.word	0x00000000
        /*0020*/ 	.short	0x0002
        /*0022*/ 	.short	0x0010
        /*0024*/ 	.byte	0x00, 0xf5, 0x21, 0x00


	//----- nvinfo : EIATTR_KPARAM_INFO
	.align		4
.L_12:
        /*0028*/ 	.byte	0x04, 0x17
        /*002a*/ 	.short	(.L_14 - .L_13)
.L_13:
        /*002c*/ 	.word	0x00000000
        /*0030*/ 	.short	0x0001
        /*0032*/ 	.short	0x0008
        /*0034*/ 	.byte	0x00, 0xf5, 0x21, 0x00


	//----- nvinfo : EIATTR_KPARAM_INFO
	.align		4
.L_14:
        /*0038*/ 	.byte	0x04, 0x17
        /*003a*/ 	.short	(.L_16 - .L_15)
.L_15:
        /*003c*/ 	.word	0x00000000
        /*0040*/ 	.short	0x0000
        /*0042*/ 	.short	0x0000
        /*0044*/ 	.byte	0x00, 0xf5, 0x21, 0x00


	//----- nvinfo : EIATTR_SPARSE_MMA_MASK
	.align		4
.L_16:
        /*0048*/ 	.byte	0x03, 0x50
        /*004a*/ 	.short	0x0000


	//----- nvinfo : EIATTR_MAXREG_COUNT
	.align		4
        /*004c*/ 	.byte	0x03, 0x1b
        /*004e*/ 	.short	0x00ff


	//----- nvinfo : EIATTR_MERCURY_ISA_VERSION
	.align		4
        /*0050*/ 	.byte	0x03, 0x5f
        /*0052*/ 	.short	0x0101


	//----- nvinfo : EIATTR_VRC_CTA_INIT_COUNT
	.align		4
        /*0054*/ 	.byte	0x02, 0x4a
	.zero		1
	.zero		1


	//----- nvinfo : EIATTR_EXIT_INSTR_OFFSETS
	.align		4
        /*0058*/ 	.byte	0x04, 0x1c
        /*005a*/ 	.short	(.L_18 - .L_17)


	//   ....[0]....
.L_17:
        /*005c*/ 	.word	0x000000f0


	//   ....[1]....
        /*0060*/ 	.word	0x000001a0


	//----- nvinfo : EIATTR_CBANK_PARAM_SIZE
	.align		4
.L_18:
        /*0064*/ 	.byte	0x03, 0x19
        /*0066*/ 	.short	0x001c


	//----- nvinfo : EIATTR_PARAM_CBANK
	.align		4
        /*0068*/ 	.byte	0x04, 0x0a
        /*006a*/ 	.short	(.L_20 - .L_19)
	.align		4
.L_19:
        /*006c*/ 	.word	index@(.nv.constant0._Z7vec_addPfS_S_i)
        /*0070*/ 	.short	0x0380
        /*0072*/ 	.short	0x001c


	//----- nvinfo : EIATTR_SW_WAR
	.align		4
.L_20:
        /*0074*/ 	.byte	0x04, 0x36
        /*0076*/ 	.short	(.L_22 - .L_21)
.L_21:
        /*0078*/ 	.word	0x00000008
.L_22:


//--------------------- .nv.callgraph             --------------------------
	.section	.nv.callgraph,"",@"SHT_CUDA_CALLGRAPH"
	.align	4
	.sectionentsize	8
	.align		4
        /*0000*/ 	.word	0x00000000
	.align		4
        /*0004*/ 	.word	0xffffffff
	.align		4
        /*0008*/ 	.word	0x00000000
	.align		4
        /*000c*/ 	.word	0xfffffffe
	.align		4
        /*0010*/ 	.word	0x00000000
	.align		4
        /*0014*/ 	.word	0xfffffffd
	.align		4
        /*0018*/ 	.word	0x00000000
	.align		4
        /*001c*/ 	.word	0xfffffffc


//--------------------- .nv.constant4             --------------------------
	.section	.nv.constant4,"a",@progbits
	.align	8
	.align		8
.nv.constant4:
        /*0000*/ 	.dword	_ZZ7vec_addPfS_S_iE1i


//--------------------- .text._Z7vec_addPfS_S_i   --------------------------
	.section	.text._Z7vec_addPfS_S_i,"ax",@progbits
	.align	128
        .global         _Z7vec_addPfS_S_i
        .type           _Z7vec_addPfS_S_i,@function
        .size           _Z7vec_addPfS_S_i,(.L_x_1 - _Z7vec_addPfS_S_i)
        .other          _Z7vec_addPfS_S_i,@"STO_CUDA_ENTRY STV_DEFAULT"
_Z7vec_addPfS_S_i:
.text._Z7vec_addPfS_S_i:
[----:B------:R-:W-:Y:S08]  /*0000*/  LDC R1, c[0x0][0x37c] ;  /* 0x0000df00ff017b82 */ /* 0x000ff00000000800 */
[----:B------:R-:W0:Y:S01]  /*0010*/  LDC.64 R2, c[0x4][RZ] ;  /* 0x01000000ff027b82 */ /* 0x000e220000000a00 */
[----:B------:R-:W0:Y:S01]  /*0020*/  LDCU.64 UR4, c[0x0][0x358] ;  /* 0x00006b00ff0477ac */ /* 0x000e220008000a00 */
[----:B------:R-:W1:Y:S01]  /*0030*/  S2R R4, SR_CTAID.Y ;  /* 0x0000000000047919 */ /* 0x000e620000002600 */
[----:B------:R-:W2:Y:S01]  /*0040*/  S2R R9, SR_TID.X ;  /* 0x0000000000097919 */ /* 0x000ea20000002100 */
[----:B------:R-:W2:Y:S04]  /*0050*/  LDCU UR6, c[0x0][0x360] ;  /* 0x00006c00ff0677ac */ /* 0x000ea80008000800 */
[----:B------:R-:W1:Y:S01]  /*0060*/  S2UR UR7, SR_CTAID.X ;  /* 0x00000000000779c3 */ /* 0x000e620000002500 */
[----:B------:R-:W3:Y:S01]  /*0070*/  LDCU UR8, c[0x0][0x398] ;  /* 0x00007300ff0877ac */ /* 0x000ee20008000800 */
[----:B0-----:R-:W4:Y:S06]  /*0080*/  LDG.E R0, desc[UR4][R2.64] ;  /* 0x0000000402007981 */ /* 0x001f2c000c1e1900 */
[----:B------:R-:W1:Y:S02]  /*0090*/  LDC R5, c[0x0][0x370] ;  /* 0x0000dc00ff057b82 */ /* 0x000e640000000800 */
[----:B-1----:R-:W-:-:S04]  /*00a0*/  IMAD R4, R4, R5, UR7 ;  /* 0x0000000704047e24 */ /* 0x002fc8000f8e0205 */
[----:B--2---:R-:W-:-:S05]  /*00b0*/  IMAD R9, R4, UR6, R9 ;  /* 0x0000000604097c24 */ /* 0x004fca000f8e0209 */
[----:B---3--:R-:W-:Y:S02]  /*00c0*/  ISETP.GE.AND P0, PT, R9, UR8, PT ;  /* 0x0000000809007c0c */ /* 0x008fe4000bf06270 */
[----:B----4-:R-:W-:-:S05]  /*00d0*/  IADD3 R5, PT, PT, R0, 0x1, RZ ;  /* 0x0000000100057810 */ /* 0x010fca0007ffe0ff */
[----:B------:R0:W-:Y:S06]  /*00e0*/  STG.E desc[UR4][R2.64], R5 ;  /* 0x0000000502007986 */ /* 0x0001ec000c101904 */
[----:B------:R-:W-:Y:S05]  /*00f0*/  @P0 EXIT ;  /* 0x000000000000094d */ /* 0x000fea0003800000 */
[----:B0-----:R-:W0:Y:S08]  /*0100*/  LDC.64 R2, c[0x0][0x388] ;  /* 0x0000e200ff027b82 */ /* 0x001e300000000a00 */
[----:B------:R-:W1:Y:S08]  /*0110*/  LDC.64 R4, c[0x0][0x380] ;  /* 0x0000e000ff047b82 */ /* 0x000e700000000a00 */
[----:B------:R-:W2:Y:S01]  /*0120*/  LDC.64 R6, c[0x0][0x390] ;  /* 0x0000e400ff067b82 */ /* 0x000ea20000000a00 */
[----:B0-----:R-:W-:-:S06]  /*0130*/  IMAD.WIDE R2, R9, 0x4, R2 ;  /* 0x0000000409027825 */ /* 0x001fcc00078e0202 */
[----:B------:R-:W3:Y:S01]  /*0140*/  LDG.E R2, desc[UR4][R2.64] ;  /* 0x0000000402027981 */ /* 0x000ee2000c1e1900 */
[----:B-1----:R-:W-:-:S06]  /*0150*/  IMAD.WIDE R4, R9, 0x4, R4 ;  /* 0x0000000409047825 */ /* 0x002fcc00078e0204 */
[----:B------:R-:W3:Y:S01]  /*0160*/  LDG.E R5, desc[UR4][R4.64] ;  /* 0x0000000404057981 */ /* 0x000ee2000c1e1900 */
[----:B--2---:R-:W-:-:S04]  /*0170*/  IMAD.WIDE R6, R9, 0x4, R6 ;  /* 0x0000000409067825 */ /* 0x004fc800078e0206 */
[----:B---3--:R-:W-:-:S05]  /*0180*/  FADD R9, R2, R5 ;  /* 0x0000000502097221 */ /* 0x008fca0000000000 */
[----:B------:R-:W-:Y:S01]  /*0190*/  STG.E desc[UR4][R6.64], R9 ;  /* 0x0000000906007986 */ /* 0x000fe2000c101904 */
[----:B------:R-:W-:Y:S05]  /*01a0*/  EXIT ;  /* 0x000000000000794d */ /* 0x000fea0003800000 */
.L_x_0:
[----:B------:R-:W-:-:S00]  /*01b0*/  BRA `(.L_x_0) ;  /* 0xfffffffc00fc7947 */ /* 0x000fc0000383ffff */
[----:B------:R-:W-:-:S00]  /*01c0*/  NOP ;  /* 0x0000000000007918 */ /* 0x000fc00000000000 */
        /* <DEDUP_REMOVED lines=11> */
.L_x_1:


//--------------------- .nv.shared.reserved.0     --------------------------
	.section	.nv.shared.reserved.0,"aw",@nobits
	.weak		__nv_reservedSMEM_offset_0_alias
	.size		__nv_reservedSMEM_offset_0_alias, 0, 64
	.other		__nv_reservedSMEM_offset_0_alias,@"STO_CUDA_RESERVED_SHARED STV_DEFAULT"
__nv_reservedSMEM_offset_0_alias:
	.zero		0
	.zero		64


//--------------------- .nv.global                --------------------------
	.section	.nv.global,"aw",@nobits
	.align	4
.nv.global:
	.type		_ZZ7vec_addPfS_S_iE1i,@object
	.size		_ZZ7vec_addPfS_S_iE1i,(.L_0 - _ZZ7vec_addPfS_S_iE1i)
_ZZ7vec_addPfS_S_iE1i:
	.zero		4
.L_0:


//--------------------- .nv.constant0._Z7vec_addPfS_S_i --------------------------
	.section	.nv.constant0._Z7vec_addPfS_S_i,"a",@progbits
	.sectionflags	@""
	.align	4
.nv.constant0._Z7vec_addPfS_S_i:
	.zero		924


//--------------------- SYMBOLS --------------------------

	.type		.nv.reservedSmem.offset0,@object
	.size		.nv.reservedSmem.offset0,0x4
